	.headerflags	@"EF_CUDA_TEXMODE_UNIFIED EF_CUDA_64BIT_ADDRESS EF_CUDA_ACCELERATORS EF_CUDA_SM90 EF_CUDA_VIRTUAL_SM(EF_CUDA_SM90)"
	.elftype	@"ET_EXEC"


//--------------------- .nv.info                  --------------------------
	.section	.nv.info,"",@"SHT_CUDA_INFO"
	.align	4


	//----- nvinfo : EIATTR_REGCOUNT
	.align		4
        /*0000*/ 	.byte	0x04, 0x2f
        /*0002*/ 	.short	(.L_1 - .L_0)
	.align		4
.L_0:
        /*0004*/ 	.word	index@(triton_poi_fused_cat_20)
        /*0008*/ 	.word	0x00000016


	//----- nvinfo : EIATTR_MIN_STACK_SIZE
	.align		4
.L_1:
        /*000c*/ 	.byte	0x04, 0x12
        /*000e*/ 	.short	(.L_3 - .L_2)
	.align		4
.L_2:
        /*0010*/ 	.word	index@(triton_poi_fused_cat_20)
        /*0014*/ 	.word	0x00000000


	//----- nvinfo : EIATTR_FRAME_SIZE
	.align		4
.L_3:
        /*0018*/ 	.byte	0x04, 0x11
        /*001a*/ 	.short	(.L_5 - .L_4)
	.align		4
.L_4:
        /*001c*/ 	.word	index@(triton_poi_fused_cat_20)
        /*0020*/ 	.word	0x00000000


	//----- nvinfo : EIATTR_MIN_STACK_SIZE
	.align		4
.L_5:
        /*0024*/ 	.byte	0x04, 0x12
        /*0026*/ 	.short	(.L_7 - .L_6)
	.align		4
.L_6:
        /*0028*/ 	.word	index@(triton_poi_fused_cat_20)
        /*002c*/ 	.word	0x00000000
.L_7:


//--------------------- .nv.info.triton_poi_fused_cat_20 --------------------------
	.section	.nv.info.triton_poi_fused_cat_20,"",@"SHT_CUDA_INFO"
	.sectionflags	@""
	.align	4


	//----- nvinfo : EIATTR_CUDA_API_VERSION
	.align		4
        /*0000*/ 	.byte	0x04, 0x37
        /*0002*/ 	.short	(.L_9 - .L_8)
.L_8:
        /*0004*/ 	.word	0x0000007c


	//----- nvinfo : EIATTR_KPARAM_INFO
	.align		4
.L_9:
        /*0008*/ 	.byte	0x04, 0x17
        /*000a*/ 	.short	(.L_11 - .L_10)
.L_10:
        /*000c*/ 	.word	0x00000000
        /*0010*/ 	.short	0x0005
        /*0012*/ 	.short	0x0028
        /*0014*/ 	.byte	0x00, 0xf0, 0x11, 0x00


	//----- nvinfo : EIATTR_KPARAM_INFO
	.align		4
.L_11:
        /*0018*/ 	.byte	0x04, 0x17
        /*001a*/ 	.short	(.L_13 - .L_12)
.L_12:
        /*001c*/ 	.word	0x00000000
        /*0020*/ 	.short	0x0004
        /*0022*/ 	.short	0x0020
        /*0024*/ 	.byte	0x00, 0xf4, 0x21, 0x00


	//----- nvinfo : EIATTR_KPARAM_INFO
	.align		4
.L_13:
        /*0028*/ 	.byte	0x04, 0x17
        /*002a*/ 	.short	(.L_15 - .L_14)
.L_14:
        /*002c*/ 	.word	0x00000000
        /*0030*/ 	.short	0x0003
        /*0032*/ 	.short	0x0018
        /*0034*/ 	.byte	0x00, 0xf4, 0x21, 0x00


	//----- nvinfo : EIATTR_KPARAM_INFO
	.align		4
.L_15:
        /*0038*/ 	.byte	0x04, 0x17
        /*003a*/ 	.short	(.L_17 - .L_16)
.L_16:
        /*003c*/ 	.word	0x00000000
        /*0040*/ 	.short	0x0002
        /*0042*/ 	.short	0x0010
        /*0044*/ 	.byte	0x00, 0xf4, 0x21, 0x00


	//----- nvinfo : EIATTR_KPARAM_INFO
	.align		4
.L_17:
        /*0048*/ 	.byte	0x04, 0x17
        /*004a*/ 	.short	(.L_19 - .L_18)
.L_18:
        /*004c*/ 	.word	0x00000000
        /*0050*/ 	.short	0x0001
        /*0052*/ 	.short	0x0008
        /*0054*/ 	.byte	0x00, 0xf4, 0x21, 0x00


	//----- nvinfo : EIATTR_KPARAM_INFO
	.align		4
.L_19:
        /*0058*/ 	.byte	0x04, 0x17
        /*005a*/ 	.short	(.L_21 - .L_20)
.L_20:
        /*005c*/ 	.word	0x00000000
        /*0060*/ 	.short	0x0000
        /*0062*/ 	.short	0x0000
        /*0064*/ 	.byte	0x00, 0xf4, 0x21, 0x00


	//----- nvinfo : EIATTR_SPARSE_MMA_MASK
	.align		4
.L_21:
        /*0068*/ 	.byte	0x03, 0x50
        /*006a*/ 	.short	0x0000


	//----- nvinfo : EIATTR_MAXREG_COUNT
	.align		4
        /*006c*/ 	.byte	0x03, 0x1b
        /*006e*/ 	.short	0x00ff


	//----- nvinfo : EIATTR_EXIT_INSTR_OFFSETS
	.align		4
        /*0070*/ 	.byte	0x04, 0x1c
        /*0072*/ 	.short	(.L_23 - .L_22)


	//   ....[0]....
.L_22:
        /*0074*/ 	.word	0x00000440


	//   ....[1]....
        /*0078*/ 	.word	0x00000460


	//----- nvinfo : EIATTR_REQNTID
	.align		4
.L_23:
        /*007c*/ 	.byte	0x04, 0x10
        /*007e*/ 	.short	(.L_25 - .L_24)
.L_24:
        /*0080*/ 	.word	0x00000100
        /*0084*/ 	.word	0x00000001
        /*0088*/ 	.word	0x00000001


	//----- nvinfo : EIATTR_CBANK_PARAM_SIZE
	.align		4
.L_25:
        /*008c*/ 	.byte	0x03, 0x19
        /*008e*/ 	.short	0x002c


	//----- nvinfo : EIATTR_PARAM_CBANK
	.align		4
        /*0090*/ 	.byte	0x04, 0x0a
        /*0092*/ 	.short	(.L_27 - .L_26)
	.align		4
.L_26:
        /*0094*/ 	.word	index@(.nv.constant0.triton_poi_fused_cat_20)
        /*0098*/ 	.short	0x0210
        /*009a*/ 	.short	0x002c


	//----- nvinfo : EIATTR_SW_WAR
	.align		4
.L_27:
        /*009c*/ 	.byte	0x04, 0x36
        /*009e*/ 	.short	(.L_29 - .L_28)
.L_28:
        /*00a0*/ 	.word	0x00000008
.L_29:


//--------------------- .nv.callgraph             --------------------------
	.section	.nv.callgraph,"",@"SHT_CUDA_CALLGRAPH"
	.align	4
	.sectionentsize	8
	.align		4
        /*0000*/ 	.word	0x00000000
	.align		4
        /*0004*/ 	.word	0xffffffff
	.align		4
        /*0008*/ 	.word	0x00000000
	.align		4
        /*000c*/ 	.word	0xfffffffe
	.align		4
        /*0010*/ 	.word	0x00000000
	.align		4
        /*0014*/ 	.word	0xfffffffd
	.align		4
        /*0018*/ 	.word	0x00000000
	.align		4
        /*001c*/ 	.word	0xfffffffc


//--------------------- .text.triton_poi_fused_cat_20 --------------------------
	.section	.text.triton_poi_fused_cat_20,"ax",@progbits
	.align	128
        .global         triton_poi_fused_cat_20
        .type           triton_poi_fused_cat_20,@function
        .size           triton_poi_fused_cat_20,(.L_x_1 - triton_poi_fused_cat_20)
        .other          triton_poi_fused_cat_20,@"STO_CUDA_ENTRY STV_DEFAULT"
triton_poi_fused_cat_20:
.text.triton_poi_fused_cat_20:
[----:B------:R-:W0:Y:S02]  /*0000*/  LDC R1, c[0x0][0x28] ;  /* 0x00000a00ff017b82 */ /* 0x000e240000000800 */
[----:B------:R-:W1:Y:S01]  /*0010*/  S2R R0, SR_TID.X ;  /* 0x0000000000007919 */ /* 0x000e620000002100 */
[----:B------:R-:W2:Y:S01]  /*0020*/  LDC.64 R6, c[0x0][0x220] ;  /* 0x00008800ff067b82 */ /* 0x000ea20000000a00 */
[----:B------:R-:W-:Y:S01]  /*0030*/  ULDC.64 UR4, c[0x0][0x208] ;  /* 0x0000820000047ab9 */ /* 0x000fe20000000a00 */
[----:B------:R-:W3:Y:S01]  /*0040*/  S2R R5, SR_CTAID.X ;  /* 0x0000000000057919 */ /* 0x000ee20000002500 */
[----:B-1----:R-:W-:Y:S01]  /*0050*/  IMAD.SHL.U32 R0, R0, 0x2, RZ ;  /* 0x0000000200007824 */ /* 0x002fe200078e00ff */
[----:B---3--:R-:W-:-:S04]  /*0060*/  SHF.R.S32.HI R3, RZ, 0x16, R5 ;  /* 0x00000016ff037819 */ /* 0x008fc80000011405 */
[----:B------:R-:W-:Y:S02]  /*0070*/  LOP3.LUT R0, R0, 0x1fe, RZ, 0xc0, !PT ;  /* 0x000001fe00007812 */ /* 0x000fe400078ec0ff */
[----:B------:R-:W-:-:S03]  /*0080*/  SGXT R3, R3, 0x1 ;  /* 0x000000010303781a */ /* 0x000fc60000000200 */
[----:B------:R-:W-:-:S04]  /*0090*/  IMAD R0, R5, 0x200, R0 ;  /* 0x0000020005007824 */ /* 0x000fc800078e0200 */
[C---:B------:R-:W-:Y:S01]  /*00a0*/  IMAD.HI R8, R0.reuse, 0x151d07eb, RZ ;  /* 0x151d07eb00087827 */ /* 0x040fe200078e02ff */
[----:B------:R-:W-:Y:S02]  /*00b0*/  LEA.HI R4, R3, R0, RZ, 0x8 ;  /* 0x0000000003047211 */ /* 0x000fe400078f40ff */
[----:B------:R-:W1:Y:S01]  /*00c0*/  LDC.64 R2, c[0x0][0x218] ;  /* 0x00008600ff027b82 */ /* 0x000e620000000a00 */
[----:B------:R-:W-:Y:S02]  /*00d0*/  ISETP.GE.AND P0, PT, R0, 0x18400, PT ;  /* 0x000184000000780c */ /* 0x000fe40003f06270 */
[----:B------:R-:W-:Y:S02]  /*00e0*/  SHF.R.S32.HI R5, RZ, 0x8, R4 ;  /* 0x00000008ff057819 */ /* 0x000fe40000011404 */
[----:B------:R-:W-:-:S03]  /*00f0*/  LOP3.LUT R13, R4, 0xffffff00, RZ, 0xc0, !PT ;  /* 0xffffff00040d7812 */ /* 0x000fc600078ec0ff */
[----:B------:R-:W-:-:S04]  /*0100*/  IMAD.HI R9, R5, 0x151d07eb, RZ ;  /* 0x151d07eb05097827 */ /* 0x000fc800078e02ff */
[----:B------:R-:W-:Y:S01]  /*0110*/  IMAD.IADD R12, R0, 0x1, -R13 ;  /* 0x00000001000c7824 */ /* 0x000fe200078e0a0d */
[----:B------:R-:W-:-:S04]  /*0120*/  SHF.R.U32.HI R10, RZ, 0x1f, R9 ;  /* 0x0000001fff0a7819 */ /* 0x000fc80000011609 */
[----:B------:R-:W-:Y:S02]  /*0130*/  LEA.HI.SX32 R10, R9, R10, 0x1d ;  /* 0x0000000a090a7211 */ /* 0x000fe400078feaff */
[----:B------:R-:W-:-:S03]  /*0140*/  SHF.R.U32.HI R9, RZ, 0x1f, R8 ;  /* 0x0000001fff097819 */ /* 0x000fc60000011608 */
[----:B------:R-:W-:Y:S01]  /*0150*/  IMAD R18, R10, -0x61, R5 ;  /* 0xffffff9f0a127824 */ /* 0x000fe200078e0205 */
[----:B------:R-:W-:Y:S02]  /*0160*/  LEA.HI.SX32 R11, R8, R9, 0x15 ;  /* 0x00000009080b7211 */ /* 0x000fe400078faaff */
[----:B------:R-:W3:Y:S01]  /*0170*/  LDC.64 R8, c[0x0][0x210] ;  /* 0x00008400ff087b82 */ /* 0x000ee20000000a00 */
[C---:B------:R-:W-:Y:S01]  /*0180*/  VIADD R17, R18.reuse, 0xffffffc0 ;  /* 0xffffffc012117836 */ /* 0x040fe20000000000 */
[C---:B------:R-:W-:Y:S01]  /*0190*/  LOP3.LUT R4, R18.reuse, 0xffffffe0, RZ, 0xc0, !PT ;  /* 0xffffffe012047812 */ /* 0x040fe200078ec0ff */
[----:B------:R-:W-:Y:S01]  /*01a0*/  IMAD R10, R11, 0x2000, R12 ;  /* 0x000020000b0a7824 */ /* 0x000fe200078e020c */
[----:B------:R-:W-:Y:S02]  /*01b0*/  ISETP.GE.AND P1, PT, R18, 0x40, PT ;  /* 0x000000401200780c */ /* 0x000fe40003f26270 */
[----:B------:R-:W-:Y:S01]  /*01c0*/  ISETP.NE.AND P4, PT, R4, 0x40, PT ;  /* 0x000000400400780c */ /* 0x000fe20003f85270 */
[C---:B------:R-:W-:Y:S01]  /*01d0*/  IMAD R15, R17.reuse, 0x100, R10 ;  /* 0x00000100110f7824 */ /* 0x040fe200078e020a */
[----:B------:R-:W4:Y:S01]  /*01e0*/  LDC.64 R4, c[0x0][0x228] ;  /* 0x00008a00ff047b82 */ /* 0x000f220000000a00 */
[----:B--2---:R-:W-:Y:S01]  /*01f0*/  IMAD.WIDE R16, R17, 0x4, R6 ;  /* 0x0000000411107825 */ /* 0x004fe200078e0206 */
[----:B------:R-:W-:-:S02]  /*0200*/  ISETP.LT.AND P5, PT, R0, 0x18400, !P4 ;  /* 0x000184000000780c */ /* 0x000fc400067a1270 */
[----:B------:R-:W-:Y:S02]  /*0210*/  CS2R R6, SRZ ;  /* 0x0000000000067805 */ /* 0x000fe4000001ff00 */
[----:B------:R-:W-:Y:S01]  /*0220*/  ISETP.GT.AND P3, PT, R18, 0x5f, !P0 ;  /* 0x0000005f1200780c */ /* 0x000fe20004764270 */
[----:B-1----:R-:W-:Y:S01]  /*0230*/  IMAD.WIDE R14, R15, 0x4, R2 ;  /* 0x000000040f0e7825 */ /* 0x002fe200078e0202 */
[----:B------:R-:W-:Y:S02]  /*0240*/  CS2R R2, SRZ ;  /* 0x0000000000027805 */ /* 0x000fe4000001ff00 */
[----:B------:R-:W-:Y:S01]  /*0250*/  ISETP.LT.AND P2, PT, R0, 0x18400, !P1 ;  /* 0x000184000000780c */ /* 0x000fe20004f41270 */
[C---:B------:R-:W-:Y:S02]  /*0260*/  IMAD R10, R11.reuse, -0x6100, R0 ;  /* 0xffff9f000b0a7824 */ /* 0x040fe400078e0200 */
[C---:B------:R-:W-:Y:S02]  /*0270*/  IMAD R19, R11.reuse, 0x100, R12 ;  /* 0x000001000b137824 */ /* 0x040fe400078e020c */
[----:B------:R-:W-:Y:S01]  /*0280*/  IMAD R13, R11, 0x4000, R10 ;  /* 0x000040000b0d7824 */ /* 0x000fe200078e020a */
[----:B------:R-:W2:Y:S04]  /*0290*/  @P5 LDG.E.64 R2, desc[UR4][R14.64] ;  /* 0x000000040e025981 */ /* 0x000ea8000c1e1b00 */
[----:B------:R-:W5:Y:S04]  /*02a0*/  @P5 LDG.E.EL R7, desc[UR4][R16.64] ;  /* 0x0000000410075981 */ /* 0x000f68000c2e1900 */
[----:B------:R-:W5:Y:S01]  /*02b0*/  @P5 LDG.E.EL R6, desc[UR4][R16.64] ;  /* 0x0000000410065981 */ /* 0x000f62000c2e1900 */
[----:B----4-:R-:W-:Y:S01]  /*02c0*/  IMAD.WIDE R18, R19, 0x4, R4 ;  /* 0x0000000413127825 */ /* 0x010fe200078e0204 */
[----:B------:R-:W-:-:S02]  /*02d0*/  CS2R R4, SRZ ;  /* 0x0000000000047805 */ /* 0x000fc4000001ff00 */
[----:B------:R-:W-:Y:S01]  /*02e0*/  CS2R R10, SRZ ;  /* 0x00000000000a7805 */ /* 0x000fe2000001ff00 */
[----:B---3--:R-:W-:Y:S02]  /*02f0*/  IMAD.WIDE R12, R13, 0x4, R8 ;  /* 0x000000040d0c7825 */ /* 0x008fe400078e0208 */
[----:B------:R-:W1:Y:S03]  /*0300*/  LDC.64 R8, c[0x0][0x230] ;  /* 0x00008c00ff087b82 */ /* 0x000e660000000a00 */
[----:B------:R-:W3:Y:S04]  /*0310*/  @P3 LDG.E.EL.64 R10, desc[UR4][R18.64] ;  /* 0x00000004120a3981 */ /* 0x000ee8000c2e1b00 */
[----:B------:R-:W4:Y:S01]  /*0320*/  @P2 LDG.E.64 R4, desc[UR4][R12.64] ;  /* 0x000000040c042981 */ /* 0x000f22000c1e1b00 */
[----:B-1----:R-:W-:Y:S01]  /*0330*/  IMAD.WIDE R8, R0, 0x4, R8 ;  /* 0x0000000400087825 */ /* 0x002fe200078e0208 */
[----:B--2---:R-:W-:-:S02]  /*0340*/  SEL R2, R2, RZ, P5 ;  /* 0x000000ff02027207 */ /* 0x004fc40002800000 */
[----:B------:R-:W-:Y:S02]  /*0350*/  SEL R15, R3, RZ, P5 ;  /* 0x000000ff030f7207 */ /* 0x000fe40002800000 */
[----:B-----5:R-:W-:Y:S02]  /*0360*/  SEL R7, R7, RZ, P5 ;  /* 0x000000ff07077207 */ /* 0x020fe40002800000 */
[----:B------:R-:W-:Y:S02]  /*0370*/  SEL R6, R6, RZ, P5 ;  /* 0x000000ff06067207 */ /* 0x000fe40002800000 */
[C---:B------:R-:W-:Y:S01]  /*0380*/  FSETP.GEU.AND P5, PT, R2.reuse, -R7, PT ;  /* 0x800000070200720b */ /* 0x040fe20003fae000 */
[----:B------:R-:W-:Y:S01]  /*0390*/  FADD R2, R2, R7 ;  /* 0x0000000702027221 */ /* 0x000fe20000000000 */
[C---:B------:R-:W-:Y:S01]  /*03a0*/  FSETP.GEU.AND P6, PT, R15.reuse, -R6, PT ;  /* 0x800000060f00720b */ /* 0x040fe20003fce000 */
[----:B------:R-:W-:-:S03]  /*03b0*/  FADD R3, R15, R6 ;  /* 0x000000060f037221 */ /* 0x000fc60000000000 */
[----:B------:R-:W-:Y:S02]  /*03c0*/  FSEL R2, R2, RZ, P5 ;  /* 0x000000ff02027208 */ /* 0x000fe40002800000 */
[----:B------:R-:W-:Y:S02]  /*03d0*/  FSEL R3, R3, RZ, P6 ;  /* 0x000000ff03037208 */ /* 0x000fe40003000000 */
[----:B---3--:R-:W-:Y:S02]  /*03e0*/  @P4 SEL R2, R10, RZ, P3 ;  /* 0x000000ff0a024207 */ /* 0x008fe40001800000 */
[----:B----4-:R-:W-:Y:S02]  /*03f0*/  SEL R7, R4, RZ, P2 ;  /* 0x000000ff04077207 */ /* 0x010fe40001000000 */
[----:B------:R-:W-:Y:S02]  /*0400*/  @P4 SEL R3, R11, RZ, P3 ;  /* 0x000000ff0b034207 */ /* 0x000fe40001800000 */
[----:B------:R-:W-:-:S02]  /*0410*/  SEL R4, R5, RZ, P2 ;  /* 0x000000ff05047207 */ /* 0x000fc40001000000 */
[----:B------:R-:W-:Y:S02]  /*0420*/  SEL R2, R7, R2, !P1 ;  /* 0x0000000207027207 */ /* 0x000fe40004800000 */
[----:B------:R-:W-:Y:S01]  /*0430*/  SEL R3, R4, R3, !P1 ;  /* 0x0000000304037207 */ /* 0x000fe20004800000 */
[----:B------:R-:W-:Y:S06]  /*0440*/  @P0 EXIT ;  /* 0x000000000000094d */ /* 0x000fec0003800000 */
[----:B------:R-:W-:Y:S01]  /*0450*/  STG.E.64 desc[UR4][R8.64], R2 ;  /* 0x0000000208007986 */ /* 0x000fe2000c101b04 */
[----:B------:R-:W-:Y:S05]  /*0460*/  EXIT ;  /* 0x000000000000794d */ /* 0x000fea0003800000 */
.L_x_0:
[----:B------:R-:W-:-:S00]  /*0470*/  BRA `(.L_x_0) ;  /* 0xfffffffc00fc7947 */ /* 0x000fc0000383ffff */
[----:B------:R-:W-:-:S00]  /*0480*/  NOP ;  /* 0x0000000000007918 */ /* 0x000fc00000000000 */
[----:B------:R-:W-:-:S00]  /*0490*/  NOP ;  /* 0x0000000000007918 */ /* 0x000fc00000000000 */
[----:B------:R-:W-:-:S00]  /*04a0*/  NOP ;  /* 0x0000000000007918 */ /* 0x000fc00000000000 */
[----:B------:R-:W-:-:S00]  /*04b0*/  NOP ;  /* 0x0000000000007918 */ /* 0x000fc00000000000 */
[----:B------:R-:W-:-:S00]  /*04c0*/  NOP ;  /* 0x0000000000007918 */ /* 0x000fc00000000000 */
[----:B------:R-:W-:-:S00]  /*04d0*/  NOP ;  /* 0x0000000000007918 */ /* 0x000fc00000000000 */
[----:B------:R-:W-:-:S00]  /*04e0*/  NOP ;  /* 0x0000000000007918 */ /* 0x000fc00000000000 */
[----:B------:R-:W-:-:S00]  /*04f0*/  NOP ;  /* 0x0000000000007918 */ /* 0x000fc00000000000 */
.L_x_1:


//--------------------- .nv.constant0.triton_poi_fused_cat_20 --------------------------
	.section	.nv.constant0.triton_poi_fused_cat_20,"a",@progbits
	.sectionflags	@""
	.align	4
.nv.constant0.triton_poi_fused_cat_20:
	.zero		572
